	.headerflags	@"EF_CUDA_TEXMODE_UNIFIED EF_CUDA_64BIT_ADDRESS EF_CUDA_ACCELERATORS EF_CUDA_SM90 EF_CUDA_VIRTUAL_SM(EF_CUDA_SM90)"
	.elftype	@"ET_EXEC"


//--------------------- .nv.info                  --------------------------
	.section	.nv.info,"",@"SHT_CUDA_INFO"
	.align	4


	//----- nvinfo : EIATTR_REGCOUNT
	.align		4
        /*0000*/ 	.byte	0x04, 0x2f
        /*0002*/ 	.short	(.L_3 - .L_2)
	.align		4
.L_2:
        /*0004*/ 	.word	index@(triton_poi_fused__native_batch_norm_legit_no_training_relu_24)
        /*0008*/ 	.word	0x00000026


	//----- nvinfo : EIATTR_MIN_STACK_SIZE
	.align		4
.L_3:
        /*000c*/ 	.byte	0x04, 0x12
        /*000e*/ 	.short	(.L_5 - .L_4)
	.align		4
.L_4:
        /*0010*/ 	.word	index@(triton_poi_fused__native_batch_norm_legit_no_training_relu_24)
        /*0014*/ 	.word	0x00000000


	//----- nvinfo : EIATTR_FRAME_SIZE
	.align		4
.L_5:
        /*0018*/ 	.byte	0x04, 0x11
        /*001a*/ 	.short	(.L_7 - .L_6)
	.align		4
.L_6:
        /*001c*/ 	.word	index@(triton_poi_fused__native_batch_norm_legit_no_training_relu_24)
        /*0020*/ 	.word	0x00000000


	//----- nvinfo : EIATTR_MIN_STACK_SIZE
	.align		4
.L_7:
        /*0024*/ 	.byte	0x04, 0x12
        /*0026*/ 	.short	(.L_9 - .L_8)
	.align		4
.L_8:
        /*0028*/ 	.word	index@(triton_poi_fused__native_batch_norm_legit_no_training_relu_24)
        /*002c*/ 	.word	0x00000000
.L_9:


//--------------------- .nv.info.triton_poi_fused__native_batch_norm_legit_no_training_relu_24 --------------------------
	.section	.nv.info.triton_poi_fused__native_batch_norm_legit_no_training_relu_24,"",@"SHT_CUDA_INFO"
	.sectionflags	@""
	.align	4


	//----- nvinfo : EIATTR_CUDA_API_VERSION
	.align		4
        /*0000*/ 	.byte	0x04, 0x37
        /*0002*/ 	.short	(.L_11 - .L_10)
.L_10:
        /*0004*/ 	.word	0x0000007c


	//----- nvinfo : EIATTR_KPARAM_INFO
	.align		4
.L_11:
        /*0008*/ 	.byte	0x04, 0x17
        /*000a*/ 	.short	(.L_13 - .L_12)
.L_12:
        /*000c*/ 	.word	0x00000000
        /*0010*/ 	.short	0x0006
        /*0012*/ 	.short	0x0030
        /*0014*/ 	.byte	0x00, 0xf0, 0x11, 0x00


	//----- nvinfo : EIATTR_KPARAM_INFO
	.align		4
.L_13:
        /*0018*/ 	.byte	0x04, 0x17
        /*001a*/ 	.short	(.L_15 - .L_14)
.L_14:
        /*001c*/ 	.word	0x00000000
        /*0020*/ 	.short	0x0005
        /*0022*/ 	.short	0x0028
        /*0024*/ 	.byte	0x00, 0xf4, 0x21, 0x00


	//----- nvinfo : EIATTR_KPARAM_INFO
	.align		4
.L_15:
        /*0028*/ 	.byte	0x04, 0x17
        /*002a*/ 	.short	(.L_17 - .L_16)
.L_16:
        /*002c*/ 	.word	0x00000000
        /*0030*/ 	.short	0x0004
        /*0032*/ 	.short	0x0020
        /*0034*/ 	.byte	0x00, 0xf4, 0x21, 0x00


	//----- nvinfo : EIATTR_KPARAM_INFO
	.align		4
.L_17:
        /*0038*/ 	.byte	0x04, 0x17
        /*003a*/ 	.short	(.L_19 - .L_18)
.L_18:
        /*003c*/ 	.word	0x00000000
        /*0040*/ 	.short	0x0003
        /*0042*/ 	.short	0x0018
        /*0044*/ 	.byte	0x00, 0xf4, 0x21, 0x00


	//----- nvinfo : EIATTR_KPARAM_INFO
	.align		4
.L_19:
        /*0048*/ 	.byte	0x04, 0x17
        /*004a*/ 	.short	(.L_21 - .L_20)
.L_20:
        /*004c*/ 	.word	0x00000000
        /*0050*/ 	.short	0x0002
        /*0052*/ 	.short	0x0010
        /*0054*/ 	.byte	0x00, 0xf4, 0x21, 0x00


	//----- nvinfo : EIATTR_KPARAM_INFO
	.align		4
.L_21:
        /*0058*/ 	.byte	0x04, 0x17
        /*005a*/ 	.short	(.L_23 - .L_22)
.L_22:
        /*005c*/ 	.word	0x00000000
        /*0060*/ 	.short	0x0001
        /*0062*/ 	.short	0x0008
        /*0064*/ 	.byte	0x00, 0xf4, 0x21, 0x00


	//----- nvinfo : EIATTR_KPARAM_INFO
	.align		4
.L_23:
        /*0068*/ 	.byte	0x04, 0x17
        /*006a*/ 	.short	(.L_25 - .L_24)
.L_24:
        /*006c*/ 	.word	0x00000000
        /*0070*/ 	.short	0x0000
        /*0072*/ 	.short	0x0000
        /*0074*/ 	.byte	0x00, 0xf4, 0x21, 0x00


	//----- nvinfo : EIATTR_SPARSE_MMA_MASK
	.align		4
.L_25:
        /*0078*/ 	.byte	0x03, 0x50
        /*007a*/ 	.short	0x0000


	//----- nvinfo : EIATTR_MAXREG_COUNT
	.align		4
        /*007c*/ 	.byte	0x03, 0x1b
        /*007e*/ 	.short	0x00ff


	//----- nvinfo : EIATTR_EXIT_INSTR_OFFSETS
	.align		4
        /*0080*/ 	.byte	0x04, 0x1c
        /*0082*/ 	.short	(.L_27 - .L_26)


	//   ....[0]....
.L_26:
        /*0084*/ 	.word	0x00000a50


	//----- nvinfo : EIATTR_REQNTID
	.align		4
.L_27:
        /*0088*/ 	.byte	0x04, 0x10
        /*008a*/ 	.short	(.L_29 - .L_28)
.L_28:
        /*008c*/ 	.word	0x00000080
        /*0090*/ 	.word	0x00000001
        /*0094*/ 	.word	0x00000001


	//----- nvinfo : EIATTR_CBANK_PARAM_SIZE
	.align		4
.L_29:
        /*0098*/ 	.byte	0x03, 0x19
        /*009a*/ 	.short	0x0034


	//----- nvinfo : EIATTR_PARAM_CBANK
	.align		4
        /*009c*/ 	.byte	0x04, 0x0a
        /*009e*/ 	.short	(.L_31 - .L_30)
	.align		4
.L_30:
        /*00a0*/ 	.word	index@(.nv.constant0.triton_poi_fused__native_batch_norm_legit_no_training_relu_24)
        /*00a4*/ 	.short	0x0210
        /*00a6*/ 	.short	0x0034


	//----- nvinfo : EIATTR_SW_WAR
	.align		4
.L_31:
        /*00a8*/ 	.byte	0x04, 0x36
        /*00aa*/ 	.short	(.L_33 - .L_32)
.L_32:
        /*00ac*/ 	.word	0x00000008
.L_33:


//--------------------- .nv.callgraph             --------------------------
	.section	.nv.callgraph,"",@"SHT_CUDA_CALLGRAPH"
	.align	4
	.sectionentsize	8
	.align		4
        /*0000*/ 	.word	0x00000000
	.align		4
        /*0004*/ 	.word	0xffffffff
	.align		4
        /*0008*/ 	.word	0x00000000
	.align		4
        /*000c*/ 	.word	0xfffffffe
	.align		4
        /*0010*/ 	.word	0x00000000
	.align		4
        /*0014*/ 	.word	0xfffffffd
	.align		4
        /*0018*/ 	.word	0x00000000
	.align		4
        /*001c*/ 	.word	0xfffffffc


//--------------------- .nv.constant4             --------------------------
	.section	.nv.constant4,"a",@progbits
	.align	8
	.align		8
.nv.constant4:
        /*0000*/ 	.dword	_$_str
	.align		8
        /*0008*/ 	.dword	_$_str_$_2


//--------------------- .text.triton_poi_fused__native_batch_norm_legit_no_training_relu_24 --------------------------
	.section	.text.triton_poi_fused__native_batch_norm_legit_no_training_relu_24,"ax",@progbits
	.align	128
        .global         triton_poi_fused__native_batch_norm_legit_no_training_relu_24
        .type           triton_poi_fused__native_batch_norm_legit_no_training_relu_24,@function
        .size           triton_poi_fused__native_batch_norm_legit_no_training_relu_24,(.L_x_1 - triton_poi_fused__native_batch_norm_legit_no_training_relu_24)
        .other          triton_poi_fused__native_batch_norm_legit_no_training_relu_24,@"STO_CUDA_ENTRY STV_DEFAULT"
triton_poi_fused__native_batch_norm_legit_no_training_relu_24:
.text.triton_poi_fused__native_batch_norm_legit_no_training_relu_24:
[----:B------:R-:W-:Y:S01]  /*0000*/  LDC R1, c[0x0][0x28] ;  /* 0x00000a00ff017b82 */ /* 0x000fe20000000800 */
[----:B------:R-:W1:Y:S07]  /*0010*/  S2R R0, SR_TID.X ;  /* 0x0000000000007919 */ /* 0x000e6e0000002100 */
[----:B------:R-:W2:Y:S01]  /*0020*/  LDC.64 R16, c[0x0][0x220] ;  /* 0x00008800ff107b82 */ /* 0x000ea20000000a00 */
[----:B------:R-:W-:Y:S01]  /*0030*/  ULDC.64 UR4, c[0x0][0x208] ;  /* 0x0000820000047ab9 */ /* 0x000fe20000000a00 */
[----:B------:R-:W3:Y:S06]  /*0040*/  S2R R3, SR_CTAID.X ;  /* 0x0000000000037919 */ /* 0x000eec0000002500 */
[----:B------:R-:W4:Y:S08]  /*0050*/  LDC.64 R20, c[0x0][0x218] ;  /* 0x00008600ff147b82 */ /* 0x000f300000000a00 */
[----:B------:R-:W5:Y:S08]  /*0060*/  LDC.64 R22, c[0x0][0x210] ;  /* 0x00008400ff167b82 */ /* 0x000f700000000a00 */
[----:B------:R-:W5:Y:S01]  /*0070*/  LDC.64 R32, c[0x0][0x230] ;  /* 0x00008c00ff207b82 */ /* 0x000f620000000a00 */
[----:B-1----:R-:W-:-:S04]  /*0080*/  SHF.L.U32 R0, R0, 0x2, RZ ;  /* 0x0000000200007819 */ /* 0x002fc800000006ff */
[----:B------:R-:W-:-:S04]  /*0090*/  LOP3.LUT R0, R0, 0x1fc, RZ, 0xc0, !PT ;  /* 0x000001fc00007812 */ /* 0x000fc800078ec0ff */
[----:B---3--:R-:W-:-:S05]  /*00a0*/  LEA R2, R3, R0, 0xa ;  /* 0x0000000003027211 */ /* 0x008fca00078e50ff */
[----:B------:R-:W-:-:S05]  /*00b0*/  IMAD.HI R0, R2, 0x2aaaaaab, RZ ;  /* 0x2aaaaaab02007827 */ /* 0x000fca00078e02ff */
[----:B------:R-:W-:-:S04]  /*00c0*/  SHF.R.U32.HI R3, RZ, 0x1f, R0 ;  /* 0x0000001fff037819 */ /* 0x000fc80000011600 */
[----:B------:R-:W-:-:S05]  /*00d0*/  LEA.HI R3, R0, R3, RZ, 0x1b ;  /* 0x0000000300037211 */ /* 0x000fca00078fd8ff */
[----:B------:R-:W-:-:S04]  /*00e0*/  IMAD R19, R3, -0xc0, R2 ;  /* 0xffffff4003137824 */ /* 0x000fc800078e0202 */
[----:B--2---:R-:W-:-:S06]  /*00f0*/  IMAD.WIDE R12, R19, 0x4, R16 ;  /* 0x00000004130c7825 */ /* 0x004fcc00078e0210 */
[----:B------:R-:W2:Y:S01]  /*0100*/  LDG.E.EL.128 R12, desc[UR4][R12.64] ;  /* 0x000000040c0c7981 */ /* 0x000ea2000c2e1d00 */
[----:B------:R-:W-:Y:S01]  /*0110*/  IADD3 R3, R2, 0x200, RZ ;  /* 0x0000020002037810 */ /* 0x000fe20007ffe0ff */
[----:B----4-:R-:W-:-:S04]  /*0120*/  IMAD.WIDE R8, R19, 0x4, R20 ;  /* 0x0000000413087825 */ /* 0x010fc800078e0214 */
[----:B------:R-:W-:Y:S02]  /*0130*/  IMAD.HI R0, R3, 0x2aaaaaab, RZ ;  /* 0x2aaaaaab03007827 */ /* 0x000fe400078e02ff */
[----:B------:R-:W3:Y:S02]  /*0140*/  LDG.E.EL.128 R8, desc[UR4][R8.64] ;  /* 0x0000000408087981 */ /* 0x000ee4000c2e1d00 */
[----:B-----5:R-:W-:Y:S01]  /*0150*/  IMAD.WIDE R22, R2, 0x4, R22 ;  /* 0x0000000402167825 */ /* 0x020fe200078e0216 */
[----:B------:R-:W-:-:S04]  /*0160*/  SHF.R.U32.HI R25, RZ, 0x1f, R0 ;  /* 0x0000001fff197819 */ /* 0x000fc80000011600 */
[----:B------:R-:W3:Y:S01]  /*0170*/  LDG.E.128 R4, desc[UR4][R22.64] ;  /* 0x0000000416047981 */ /* 0x000ee2000c1e1d00 */
[----:B------:R-:W-:-:S03]  /*0180*/  LEA.HI R0, R0, R25, RZ, 0x1b ;  /* 0x0000001900007211 */ /* 0x000fc600078fd8ff */
[----:B------:R1:W4:Y:S02]  /*0190*/  LDG.E.128 R28, desc[UR4][R22.64+0x800] ;  /* 0x00080004161c7981 */ /* 0x000324000c1e1d00 */
[----:B------:R-:W-:-:S04]  /*01a0*/  IMAD R3, R0, -0xc0, R3 ;  /* 0xffffff4000037824 */ /* 0x000fc800078e0203 */
[----:B------:R-:W-:Y:S01]  /*01b0*/  IMAD.WIDE R24, R3, 0x4, R20 ;  /* 0x0000000403187825 */ /* 0x000fe200078e0214 */
[----:B-1----:R-:W1:Y:S05]  /*01c0*/  LDC.64 R22, c[0x0][0x228] ;  /* 0x00008a00ff167b82 */ /* 0x002e6a0000000a00 */
[----:B------:R-:W4:Y:S01]  /*01d0*/  LDG.E.EL.128 R24, desc[UR4][R24.64] ;  /* 0x0000000418187981 */ /* 0x000f22000c2e1d00 */
[----:B------:R-:W-:Y:S01]  /*01e0*/  HFMA2.MMA R0, -RZ, RZ, 1.625, 0 ;  /* 0x3e800000ff007435 */ /* 0x000fe200000001ff */
[----:B-1----:R-:W-:-:S04]  /*01f0*/  IMAD.WIDE R34, R19, 0x4, R22 ;  /* 0x0000000413227825 */ /* 0x002fc800078e0216 */
[----:B--2---:R-:W-:Y:S01]  /*0200*/  FADD R18, R12, 9.9999997473787516356e-06 ;  /* 0x3727c5ac0c127421 */ /* 0x004fe20000000000 */
[----:B------:R-:W-:-:S05]  /*0210*/  FADD R20, R13, 9.9999997473787516356e-06 ;  /* 0x3727c5ac0d147421 */ /* 0x000fca0000000000 */
[----:B------:R-:W1:Y:S01]  /*0220*/  MUFU.SQRT R18, R18 ;  /* 0x0000001200127308 */ /* 0x000e620000002000 */
[----:B------:R-:W-:-:S07]  /*0230*/  FADD R14, R14, 9.9999997473787516356e-06 ;  /* 0x3727c5ac0e0e7421 */ /* 0x000fce0000000000 */
[----:B------:R-:W2:Y:S01]  /*0240*/  MUFU.SQRT R20, R20 ;  /* 0x0000001400147308 */ /* 0x000ea20000002000 */
[----:B------:R-:W-:-:S07]  /*0250*/  FADD R15, R15, 9.9999997473787516356e-06 ;  /* 0x3727c5ac0f0f7421 */ /* 0x000fce0000000000 */
[----:B------:R-:W5:Y:S01]  /*0260*/  MUFU.SQRT R12, R14 ;  /* 0x0000000e000c7308 */ /* 0x000f620000002000 */
[----:B-1----:R-:W-:-:S07]  /*0270*/  FSETP.GT.AND P6, PT, R18, 8.50705917302346158658e+37, PT ;  /* 0x7e8000001200780b */ /* 0x002fce0003fc4000 */
[----:B------:R-:W1:Y:S01]  /*0280*/  MUFU.SQRT R13, R15 ;  /* 0x0000000f000d7308 */ /* 0x000e620000002000 */
[----:B--2---:R-:W-:Y:S02]  /*0290*/  FSETP.GT.AND P5, PT, R20, 8.50705917302346158658e+37, PT ;  /* 0x7e8000001400780b */ /* 0x004fe40003fa4000 */
[----:B------:R-:W-:Y:S02]  /*02a0*/  FSETP.GEU.AND P4, PT, R18, 1.175494350822287508e-38, PT ;  /* 0x008000001200780b */ /* 0x000fe40003f8e000 */
[----:B------:R-:W-:Y:S02]  /*02b0*/  FSETP.GEU.AND P3, PT, R20, 1.175494350822287508e-38, PT ;  /* 0x008000001400780b */ /* 0x000fe40003f6e000 */
[----:B-----5:R-:W-:Y:S01]  /*02c0*/  FSETP.GT.AND P2, PT, R12, 8.50705917302346158658e+37, PT ;  /* 0x7e8000000c00780b */ /* 0x020fe20003f44000 */
[----:B------:R-:W-:Y:S01]  /*02d0*/  @P6 FMUL R18, R18, 0.25 ;  /* 0x3e80000012126820 */ /* 0x000fe20000400000 */
[----:B---3--:R-:W-:Y:S01]  /*02e0*/  FADD R4, R4, -R8 ;  /* 0x8000000804047221 */ /* 0x008fe20000000000 */
[----:B------:R-:W-:-:S02]  /*02f0*/  FSETP.GEU.AND P0, PT, R12, 1.175494350822287508e-38, PT ;  /* 0x008000000c00780b */ /* 0x000fc40003f0e000 */
[----:B------:R-:W-:Y:S02]  /*0300*/  FSEL R8, R0, 1, P6 ;  /* 0x3f80000000087808 */ /* 0x000fe40003000000 */
[----:B------:R-:W-:Y:S01]  /*0310*/  @P5 FMUL R20, R20, 0.25 ;  /* 0x3e80000014145820 */ /* 0x000fe20000400000 */
[C---:B-1----:R-:W-:Y:S01]  /*0320*/  FSETP.GT.AND P1, PT, R13.reuse, 8.50705917302346158658e+37, PT ;  /* 0x7e8000000d00780b */ /* 0x042fe20003f24000 */
[----:B------:R-:W-:Y:S01]  /*0330*/  @!P4 FMUL R18, R18, 16777216 ;  /* 0x4b8000001212c820 */ /* 0x000fe20000400000 */
[----:B------:R-:W-:Y:S01]  /*0340*/  FSETP.GEU.AND P6, PT, R13, 1.175494350822287508e-38, PT ;  /* 0x008000000d00780b */ /* 0x000fe20003fce000 */
[----:B------:R-:W-:Y:S01]  /*0350*/  @!P3 FMUL R20, R20, 16777216 ;  /* 0x4b8000001414b820 */ /* 0x000fe20000400000 */
[----:B------:R-:W-:Y:S02]  /*0360*/  FADD R5, R5, -R9 ;  /* 0x8000000905057221 */ /* 0x000fe40000000000 */
[----:B------:R-:W1:Y:S01]  /*0370*/  MUFU.RCP R9, R18 ;  /* 0x0000001200097308 */ /* 0x000e620000001000 */
[----:B------:R-:W-:Y:S01]  /*0380*/  @P2 FMUL R12, R12, 0.25 ;  /* 0x3e8000000c0c2820 */ /* 0x000fe20000400000 */
[----:B------:R-:W-:-:S06]  /*0390*/  FADD R7, R7, -R11 ;  /* 0x8000000b07077221 */ /* 0x000fcc0000000000 */
[----:B------:R-:W2:Y:S01]  /*03a0*/  MUFU.RCP R20, R20 ;  /* 0x0000001400147308 */ /* 0x000ea20000001000 */
[----:B------:R-:W-:Y:S01]  /*03b0*/  @P1 FMUL R13, R13, 0.25 ;  /* 0x3e8000000d0d1820 */ /* 0x000fe20000400000 */
[----:B------:R-:W-:Y:S01]  /*03c0*/  @!P0 FMUL R12, R12, 16777216 ;  /* 0x4b8000000c0c8820 */ /* 0x000fe20000400000 */
[----:B------:R-:W-:Y:S01]  /*03d0*/  FSEL R11, R0, 1, P5 ;  /* 0x3f800000000b7808 */ /* 0x000fe20002800000 */
[----:B----4-:R-:W-:Y:S01]  /*03e0*/  FADD R29, R29, -R25 ;  /* 0x800000191d1d7221 */ /* 0x010fe20000000000 */
[----:B------:R-:W-:Y:S01]  /*03f0*/  @!P6 FMUL R13, R13, 16777216 ;  /* 0x4b8000000d0de820 */ /* 0x000fe20000400000 */
[----:B------:R-:W-:Y:S01]  /*0400*/  FADD R24, R28, -R24 ;  /* 0x800000181c187221 */ /* 0x000fe20000000000 */
[----:B------:R-:W-:Y:S01]  /*0410*/  @!P4 FMUL R8, R8, 16777216 ;  /* 0x4b8000000808c820 */ /* 0x000fe20000400000 */
[----:B------:R-:W3:Y:S01]  /*0420*/  MUFU.RCP R25, R12 ;  /* 0x0000000c00197308 */ /* 0x000ee20000001000 */
[----:B------:R-:W-:Y:S02]  /*0430*/  @!P3 FMUL R11, R11, 16777216 ;  /* 0x4b8000000b0bb820 */ /* 0x000fe40000400000 */
[----:B-1----:R-:W-:Y:S01]  /*0440*/  FMUL R9, R9, R8 ;  /* 0x0000000809097220 */ /* 0x002fe20000400000 */
[----:B------:R-:W-:-:S04]  /*0450*/  FSEL R8, R0, 1, P2 ;  /* 0x3f80000000087808 */ /* 0x000fc80001000000 */
[----:B------:R-:W1:Y:S01]  /*0460*/  MUFU.RCP R28, R13 ;  /* 0x0000000d001c7308 */ /* 0x000e620000001000 */
[----:B--2---:R-:W-:Y:S01]  /*0470*/  FMUL R18, R20, R11 ;  /* 0x0000000b14127220 */ /* 0x004fe20000400000 */
[----:B------:R-:W-:Y:S01]  /*0480*/  FSEL R11, R0, 1, P1 ;  /* 0x3f800000000b7808 */ /* 0x000fe20000800000 */
[----:B------:R-:W-:Y:S01]  /*0490*/  @!P0 FMUL R8, R8, 16777216 ;  /* 0x4b80000008088820 */ /* 0x000fe20000400000 */
[----:B------:R-:W-:-:S03]  /*04a0*/  FMUL R21, R9, R4 ;  /* 0x0000000409157220 */ /* 0x000fc60000400000 */
[----:B------:R-:W-:Y:S01]  /*04b0*/  @!P6 FMUL R11, R11, 16777216 ;  /* 0x4b8000000b0be820 */ /* 0x000fe20000400000 */
[----:B---3--:R-:W-:Y:S01]  /*04c0*/  FMUL R25, R25, R8 ;  /* 0x0000000819197220 */ /* 0x008fe20000400000 */
[----:B------:R-:W-:Y:S01]  /*04d0*/  FADD R6, R6, -R10 ;  /* 0x8000000a06067221 */ /* 0x000fe20000000000 */
[----:B0-----:R-:W-:-:S04]  /*04e0*/  IMAD.WIDE R8, R19, 0x4, R32 ;  /* 0x0000000413087825 */ /* 0x001fc800078e0220 */
[----:B------:R-:W-:Y:S01]  /*04f0*/  FMUL R18, R18, R5 ;  /* 0x0000000512127220 */ /* 0x000fe20000400000 */
[----:B-1----:R-:W-:Y:S01]  /*0500*/  FMUL R28, R28, R11 ;  /* 0x0000000b1c1c7220 */ /* 0x002fe20000400000 */
[----:B------:R-:W-:Y:S01]  /*0510*/  FMUL R25, R25, R6 ;  /* 0x0000000619197220 */ /* 0x000fe20000400000 */
[----:B------:R-:W2:Y:S02]  /*0520*/  LDG.E.EL.128 R8, desc[UR4][R8.64] ;  /* 0x0000000408087981 */ /* 0x000ea4000c2e1d00 */
[----:B------:R-:W-:Y:S02]  /*0530*/  FMUL R28, R28, R7 ;  /* 0x000000071c1c7220 */ /* 0x000fe40000400000 */
[----:B------:R-:W2:Y:S01]  /*0540*/  LDG.E.EL.128 R4, desc[UR4][R34.64] ;  /* 0x0000000422047981 */ /* 0x000ea2000c2e1d00 */
[----:B------:R-:W-:-:S06]  /*0550*/  IMAD.WIDE R12, R3, 0x4, R16 ;  /* 0x00000004030c7825 */ /* 0x000fcc00078e0210 */
[----:B------:R-:W3:Y:S01]  /*0560*/  LDG.E.EL.128 R12, desc[UR4][R12.64] ;  /* 0x000000040c0c7981 */ /* 0x000ee2000c2e1d00 */
[----:B------:R-:W-:-:S04]  /*0570*/  IMAD.WIDE R16, R3, 0x4, R22 ;  /* 0x0000000403107825 */ /* 0x000fc800078e0216 */
[----:B------:R-:W-:-:S04]  /*0580*/  IMAD.WIDE R22, R3, 0x4, R32 ;  /* 0x0000000403167825 */ /* 0x000fc800078e0220 */
[----:B--2---:R-:W-:Y:S01]  /*0590*/  FFMA R4, R4, R21, R8 ;  /* 0x0000001504047223 */ /* 0x004fe20000000008 */
[----:B------:R-:W-:Y:S01]  /*05a0*/  FFMA R5, R5, R18, R9 ;  /* 0x0000001205057223 */ /* 0x000fe20000000009 */
[----:B------:R-:W2:Y:S04]  /*05b0*/  LDG.E.EL.128 R20, desc[UR4][R22.64] ;  /* 0x0000000416147981 */ /* 0x000ea8000c2e1d00 */
[----:B------:R-:W2:Y:S01]  /*05c0*/  LDG.E.EL.128 R16, desc[UR4][R16.64] ;  /* 0x0000000410107981 */ /* 0x000ea2000c2e1d00 */
[----:B---3--:R-:W-:-:S06]  /*05d0*/  FADD R3, R12, 9.9999997473787516356e-06 ;  /* 0x3727c5ac0c037421 */ /* 0x008fcc0000000000 */
[----:B------:R-:W0:Y:S01]  /*05e0*/  MUFU.SQRT R3, R3 ;  /* 0x0000000300037308 */ /* 0x000e220000002000 */
[----:B------:R-:W-:Y:S01]  /*05f0*/  FADD R13, R13, 9.9999997473787516356e-06 ;  /* 0x3727c5ac0d0d7421 */ /* 0x000fe20000000000 */
[----:B------:R-:W-:Y:S01]  /*0600*/  FADD R14, R14, 9.9999997473787516356e-06 ;  /* 0x3727c5ac0e0e7421 */ /* 0x000fe20000000000 */
[----:B------:R-:W-:Y:S01]  /*0610*/  FADD R15, R15, 9.9999997473787516356e-06 ;  /* 0x3727c5ac0f0f7421 */ /* 0x000fe20000000000 */
[----:B------:R-:W-:Y:S01]  /*0620*/  FFMA R6, R6, R25, R10 ;  /* 0x0000001906067223 */ /* 0x000fe2000000000a */
[----:B------:R-:W-:-:S03]  /*0630*/  FFMA R7, R7, R28, R11 ;  /* 0x0000001c07077223 */ /* 0x000fc6000000000b */
[----:B------:R-:W1:Y:S08]  /*0640*/  MUFU.SQRT R11, R13 ;  /* 0x0000000d000b7308 */ /* 0x000e700000002000 */
[----:B------:R-:W3:Y:S01]  /*0650*/  MUFU.SQRT R12, R14 ;  /* 0x0000000e000c7308 */ /* 0x000ee20000002000 */
[----:B0-----:R-:W-:-:S07]  /*0660*/  FSETP.GT.AND P6, PT, R3, 8.50705917302346158658e+37, PT ;  /* 0x7e8000000300780b */ /* 0x001fce0003fc4000 */
[----:B------:R-:W0:Y:S01]  /*0670*/  MUFU.SQRT R10, R15 ;  /* 0x0000000f000a7308 */ /* 0x000e220000002000 */
[----:B------:R-:W-:Y:S02]  /*0680*/  FSETP.GEU.AND P5, PT, R3, 1.175494350822287508e-38, PT ;  /* 0x008000000300780b */ /* 0x000fe40003fae000 */
[----:B-1----:R-:W-:Y:S02]  /*0690*/  FSETP.GT.AND P4, PT, R11, 8.50705917302346158658e+37, PT ;  /* 0x7e8000000b00780b */ /* 0x002fe40003f84000 */
[----:B---3--:R-:W-:Y:S01]  /*06a0*/  FSETP.GT.AND P2, PT, R12, 8.50705917302346158658e+37, PT ;  /* 0x7e8000000c00780b */ /* 0x008fe20003f44000 */
[----:B------:R-:W-:Y:S01]  /*06b0*/  @P6 FMUL R3, R3, 0.25 ;  /* 0x3e80000003036820 */ /* 0x000fe20000400000 */
[----:B------:R-:W-:Y:S02]  /*06c0*/  FSEL R8, R0, 1, P6 ;  /* 0x3f80000000087808 */ /* 0x000fe40003000000 */
[----:B------:R-:W-:Y:S02]  /*06d0*/  FSETP.GEU.AND P3, PT, R11, 1.175494350822287508e-38, PT ;  /* 0x008000000b00780b */ /* 0x000fe40003f6e000 */
[----:B0-----:R-:W-:-:S02]  /*06e0*/  FSETP.GT.AND P1, PT, R10, 8.50705917302346158658e+37, PT ;  /* 0x7e8000000a00780b */ /* 0x001fc40003f24000 */
[----:B------:R-:W-:Y:S02]  /*06f0*/  FSETP.GEU.AND P0, PT, R12, 1.175494350822287508e-38, PT ;  /* 0x008000000c00780b */ /* 0x000fe40003f0e000 */
[----:B------:R-:W-:Y:S01]  /*0700*/  FSETP.GEU.AND P6, PT, R10, 1.175494350822287508e-38, PT ;  /* 0x008000000a00780b */ /* 0x000fe20003fce000 */
[----:B------:R-:W-:Y:S01]  /*0710*/  @!P5 FMUL R3, R3, 16777216 ;  /* 0x4b8000000303d820 */ /* 0x000fe20000400000 */
[----:B------:R-:W-:Y:S01]  /*0720*/  @P4 FMUL R11, R11, 0.25 ;  /* 0x3e8000000b0b4820 */ /* 0x000fe20000400000 */
[----:B------:R-:W-:-:S04]  /*0730*/  @P2 FMUL R12, R12, 0.25 ;  /* 0x3e8000000c0c2820 */ /* 0x000fc80000400000 */
[----:B------:R-:W0:Y:S02]  /*0740*/  MUFU.RCP R3, R3 ;  /* 0x0000000300037308 */ /* 0x000e240000001000 */
[----:B------:R-:W-:Y:S01]  /*0750*/  @P1 FMUL R10, R10, 0.25 ;  /* 0x3e8000000a0a1820 */ /* 0x000fe20000400000 */
[----:B------:R-:W-:Y:S01]  /*0760*/  @!P3 FMUL R11, R11, 16777216 ;  /* 0x4b8000000b0bb820 */ /* 0x000fe20000400000 */
[----:B------:R-:W-:Y:S02]  /*0770*/  @!P0 FMUL R12, R12, 16777216 ;  /* 0x4b8000000c0c8820 */ /* 0x000fe40000400000 */
[----:B------:R-:W-:Y:S01]  /*0780*/  @!P6 FMUL R10, R10, 16777216 ;  /* 0x4b8000000a0ae820 */ /* 0x000fe20000400000 */
[----:B------:R-:W-:Y:S02]  /*0790*/  @!P5 FMUL R8, R8, 16777216 ;  /* 0x4b8000000808d820 */ /* 0x000fe40000400000 */
[----:B------:R-:W1:Y:S01]  /*07a0*/  MUFU.RCP R11, R11 ;  /* 0x0000000b000b7308 */ /* 0x000e620000001000 */
[----:B------:R-:W-:-:S07]  /*07b0*/  FSEL R14, R0, 1, P4 ;  /* 0x3f800000000e7808 */ /* 0x000fce0002000000 */
[----:B------:R-:W3:Y:S01]  /*07c0*/  MUFU.RCP R12, R12 ;  /* 0x0000000c000c7308 */ /* 0x000ee20000001000 */
[----:B------:R-:W-:-:S07]  /*07d0*/  FSEL R13, R0, 1, P2 ;  /* 0x3f800000000d7808 */ /* 0x000fce0001000000 */
[----:B------:R-:W4:Y:S01]  /*07e0*/  MUFU.RCP R10, R10 ;  /* 0x0000000a000a7308 */ /* 0x000f220000001000 */
[----:B------:R-:W-:Y:S01]  /*07f0*/  FSEL R15, R0, 1, P1 ;  /* 0x3f800000000f7808 */ /* 0x000fe20000800000 */
[----:B0-----:R-:W-:Y:S02]  /*0800*/  FMUL R3, R3, R8 ;  /* 0x0000000803037220 */ /* 0x001fe40000400000 */
[----:B------:R-:W0:Y:S01]  /*0810*/  LDC.64 R8, c[0x0][0x238] ;  /* 0x00008e00ff087b82 */ /* 0x000e220000000a00 */
[----:B------:R-:W-:Y:S01]  /*0820*/  @!P3 FMUL R14, R14, 16777216 ;  /* 0x4b8000000e0eb820 */ /* 0x000fe20000400000 */
[----:B------:R-:W-:Y:S01]  /*0830*/  @!P0 FMUL R13, R13, 16777216 ;  /* 0x4b8000000d0d8820 */ /* 0x000fe20000400000 */
[----:B------:R-:W-:Y:S01]  /*0840*/  @!P6 FMUL R15, R15, 16777216 ;  /* 0x4b8000000f0fe820 */ /* 0x000fe20000400000 */
[----:B------:R-:W-:Y:S01]  /*0850*/  FADD R26, R30, -R26 ;  /* 0x8000001a1e1a7221 */ /* 0x000fe20000000000 */
[----:B------:R-:W-:Y:S01]  /*0860*/  FADD R27, R31, -R27 ;  /* 0x8000001b1f1b7221 */ /* 0x000fe20000000000 */
[----:B-1----:R-:W-:Y:S01]  /*0870*/  FMUL R14, R11, R14 ;  /* 0x0000000e0b0e7220 */ /* 0x002fe20000400000 */
[----:B---3--:R-:W-:Y:S01]  /*0880*/  FMUL R13, R12, R13 ;  /* 0x0000000d0c0d7220 */ /* 0x008fe20000400000 */
[----:B----4-:R-:W-:Y:S01]  /*0890*/  FMUL R0, R10, R15 ;  /* 0x0000000f0a007220 */ /* 0x010fe20000400000 */
[----:B------:R-:W-:Y:S01]  /*08a0*/  FMUL R3, R3, R24 ;  /* 0x0000001803037220 */ /* 0x000fe20000400000 */
[----:B------:R-:W-:Y:S01]  /*08b0*/  FMUL R14, R14, R29 ;  /* 0x0000001d0e0e7220 */ /* 0x000fe20000400000 */
[----:B------:R-:W-:Y:S01]  /*08c0*/  FMUL R13, R13, R26 ;  /* 0x0000001a0d0d7220 */ /* 0x000fe20000400000 */
[----:B------:R-:W-:Y:S01]  /*08d0*/  FMUL R0, R0, R27 ;  /* 0x0000001b00007220 */ /* 0x000fe20000400000 */
[----:B------:R-:W-:-:S02]  /*08e0*/  FSETP.GEU.AND P6, PT, R7, RZ, PT ;  /* 0x000000ff0700720b */ /* 0x000fc40003fce000 */
[----:B------:R-:W-:Y:S02]  /*08f0*/  FSETP.GEU.AND P0, PT, R6, RZ, PT ;  /* 0x000000ff0600720b */ /* 0x000fe40003f0e000 */
[----:B------:R-:W-:Y:S02]  /*0900*/  SEL R7, R7, RZ, P6 ;  /* 0x000000ff07077207 */ /* 0x000fe40003000000 */
[C---:B------:R-:W-:Y:S02]  /*0910*/  FSETP.GEU.AND P1, PT, R5.reuse, RZ, PT ;  /* 0x000000ff0500720b */ /* 0x040fe40003f2e000 */
[----:B------:R-:W-:Y:S01]  /*0920*/  FSETP.GEU.AND P2, PT, R4, RZ, PT ;  /* 0x000000ff0400720b */ /* 0x000fe20003f4e000 */
[----:B0-----:R-:W-:Y:S01]  /*0930*/  IMAD.WIDE R8, R2, 0x4, R8 ;  /* 0x0000000402087825 */ /* 0x001fe200078e0208 */
[----:B------:R-:W-:Y:S02]  /*0940*/  SEL R6, R6, RZ, P0 ;  /* 0x000000ff06067207 */ /* 0x000fe40000000000 */
[----:B------:R-:W-:-:S02]  /*0950*/  SEL R5, R5, RZ, P1 ;  /* 0x000000ff05057207 */ /* 0x000fc40000800000 */
[----:B------:R-:W-:-:S05]  /*0960*/  SEL R4, R4, RZ, P2 ;  /* 0x000000ff04047207 */ /* 0x000fca0001000000 */
[----:B------:R-:W-:Y:S01]  /*0970*/  STG.E.128 desc[UR4][R8.64], R4 ;  /* 0x0000000408007986 */ /* 0x000fe2000c101d04 */
[----:B--2---:R-:W-:Y:S01]  /*0980*/  FFMA R3, R16, R3, R20 ;  /* 0x0000000310037223 */ /* 0x004fe20000000014 */
[----:B------:R-:W-:Y:S01]  /*0990*/  FFMA R14, R17, R14, R21 ;  /* 0x0000000e110e7223 */ /* 0x000fe20000000015 */
[----:B------:R-:W-:Y:S01]  /*09a0*/  FFMA R13, R18, R13, R22 ;  /* 0x0000000d120d7223 */ /* 0x000fe20000000016 */
[----:B------:R-:W-:Y:S02]  /*09b0*/  FFMA R0, R19, R0, R23 ;  /* 0x0000000013007223 */ /* 0x000fe40000000017 */
[----:B------:R-:W-:Y:S02]  /*09c0*/  FSETP.GEU.AND P5, PT, R3, RZ, PT ;  /* 0x000000ff0300720b */ /* 0x000fe40003fae000 */
[----:B------:R-:W-:Y:S02]  /*09d0*/  FSETP.GEU.AND P3, PT, R13, RZ, PT ;  /* 0x000000ff0d00720b */ /* 0x000fe40003f6e000 */
[----:B------:R-:W-:-:S02]  /*09e0*/  FSETP.GEU.AND P4, PT, R14, RZ, PT ;  /* 0x000000ff0e00720b */ /* 0x000fc40003f8e000 */
[----:B------:R-:W-:Y:S02]  /*09f0*/  FSETP.GEU.AND P6, PT, R0, RZ, PT ;  /* 0x000000ff0000720b */ /* 0x000fe40003fce000 */
[----:B------:R-:W-:Y:S02]  /*0a00*/  SEL R18, R13, RZ, P3 ;  /* 0x000000ff0d127207 */ /* 0x000fe40001800000 */
[----:B------:R-:W-:Y:S02]  /*0a10*/  SEL R17, R14, RZ, P4 ;  /* 0x000000ff0e117207 */ /* 0x000fe40002000000 */
[----:B------:R-:W-:Y:S02]  /*0a20*/  SEL R16, R3, RZ, P5 ;  /* 0x000000ff03107207 */ /* 0x000fe40002800000 */
[----:B------:R-:W-:-:S05]  /*0a30*/  SEL R19, R0, RZ, P6 ;  /* 0x000000ff00137207 */ /* 0x000fca0003000000 */
[----:B------:R-:W-:Y:S01]  /*0a40*/  STG.E.128 desc[UR4][R8.64+0x800], R16 ;  /* 0x0008001008007986 */ /* 0x000fe2000c101d04 */
[----:B------:R-:W-:Y:S05]  /*0a50*/  EXIT ;  /* 0x000000000000794d */ /* 0x000fea0003800000 */
.L_x_0:
[----:B------:R-:W-:-:S00]  /*0a60*/  BRA `(.L_x_0) ;  /* 0xfffffffc00fc7947 */ /* 0x000fc0000383ffff */
[----:B------:R-:W-:-:S00]  /*0a70*/  NOP ;  /* 0x0000000000007918 */ /* 0x000fc00000000000 */
        /* <DEDUP_REMOVED lines=8> */
.L_x_1:


//--------------------- .nv.global.init           --------------------------
	.section	.nv.global.init,"aw",@progbits
.nv.global.init:
	.type		_$_str,@object
	.size		_$_str,(_$_str_$_2 - _$_str)
_$_str:
        /*0000*/ 	.byte	0x5f, 0x5f, 0x43, 0x55, 0x44, 0x41, 0x5f, 0x46, 0x54, 0x5a, 0x00
	.type		_$_str_$_2,@object
	.size		_$_str_$_2,(.L_1 - _$_str_$_2)
_$_str_$_2:
        /*000b*/ 	.byte	0x5f, 0x5f, 0x43, 0x55, 0x44, 0x41, 0x5f, 0x50, 0x52, 0x45, 0x43, 0x5f, 0x53, 0x51, 0x52, 0x54
        /*001b*/ 	.byte	0x00
.L_1:


//--------------------- .nv.constant0.triton_poi_fused__native_batch_norm_legit_no_training_relu_24 --------------------------
	.section	.nv.constant0.triton_poi_fused__native_batch_norm_legit_no_training_relu_24,"a",@progbits
	.sectionflags	@""
	.align	4
.nv.constant0.triton_poi_fused__native_batch_norm_legit_no_training_relu_24:
	.zero		580
